//
// Generated by NVIDIA NVVM Compiler
//
// Compiler Build ID: CL-36424714
// Cuda compilation tools, release 13.0, V13.0.88
// Based on NVVM 20.0.0
//

.version 9.0
.target sm_100
.address_size 64

	// .globl	_Z8gpu_vsumPiS_S_i

.visible .entry _Z8gpu_vsumPiS_S_i(
	.param .u64 .ptr .align 1 _Z8gpu_vsumPiS_S_i_param_0,
	.param .u64 .ptr .align 1 _Z8gpu_vsumPiS_S_i_param_1,
	.param .u64 .ptr .align 1 _Z8gpu_vsumPiS_S_i_param_2,
	.param .u32 _Z8gpu_vsumPiS_S_i_param_3
)
{
	.reg .pred 	%p<2>;
	.reg .b32 	%r<9>;
	.reg .b64 	%rd<11>;

	ld.param.u64 	%rd1, [_Z8gpu_vsumPiS_S_i_param_0];
	ld.param.u64 	%rd2, [_Z8gpu_vsumPiS_S_i_param_1];
	ld.param.u64 	%rd3, [_Z8gpu_vsumPiS_S_i_param_2];
	ld.param.u32 	%r2, [_Z8gpu_vsumPiS_S_i_param_3];
	mov.u32 	%r3, %ctaid.x;
	mov.u32 	%r4, %ntid.x;
	mov.u32 	%r5, %tid.x;
	mad.lo.s32 	%r1, %r3, %r4, %r5;
	setp.ge.s32 	%p1, %r1, %r2;
	@%p1 bra 	$L__BB0_2;
	cvta.to.global.u64 	%rd4, %rd1;
	cvta.to.global.u64 	%rd5, %rd2;
	cvta.to.global.u64 	%rd6, %rd3;
	mul.wide.s32 	%rd7, %r1, 4;
	add.s64 	%rd8, %rd4, %rd7;
	ld.global.u32 	%r6, [%rd8];
	add.s64 	%rd9, %rd5, %rd7;
	ld.global.u32 	%r7, [%rd9];
	add.s32 	%r8, %r7, %r6;
	add.s64 	%rd10, %rd6, %rd7;
	st.global.u32 	[%rd10], %r8;
$L__BB0_2:
	ret;

}


// ===== COMPILED SASS (sm_100) =====

	.target	sm_100

	.elftype	@"ET_EXEC"


//--------------------- .note.nv.tkinfo           --------------------------
	.section	.note.nv.tkinfo,"",@"SHT_NOTE"
	.sectionflags	@"SHF_NOTE_NV_TKINFO"
	.tkinfo
        /*0018*/ 	.word	0x00000002
        /*0030*/ 	.string	""
        /*0030*/ 	.string	"ptxas"
        /*0030*/ 	.string	"Cuda compilation tools, release 13.0, V13.0.88"
        /*0030*/ 	.string	"Build cuda_13.0.r13.0/compiler.36424714_0"
        /*0030*/ 	.string	"-arch sm_100 -m 64 "



//--------------------- .note.nv.cuinfo           --------------------------
	.section	.note.nv.cuinfo,"",@"SHT_NOTE"
	.sectionflags	@"SHF_NOTE_NV_CUINFO"
        /*0018*/ 	.short	0x0002
        /*001a*/ 	.short	0x0064
        /*001c*/ 	.short	0x0082
	.zero		2


//--------------------- .nv.info                  --------------------------
	.section	.nv.info,"",@"SHT_CUDA_INFO"
	.align	4


	//----- nvinfo : EIATTR_REGCOUNT
	.align		4
        /*0000*/ 	.byte	0x04, 0x2f
        /*0002*/ 	.short	(.L_1 - .L_0)
	.align		4
.L_0:
        /*0004*/ 	.word	index@(_Z8gpu_vsumPiS_S_i)
        /*0008*/ 	.word	0x0000000c


	//----- nvinfo : EIATTR_FRAME_SIZE
	.align		4
.L_1:
        /*000c*/ 	.byte	0x04, 0x11
        /*000e*/ 	.short	(.L_3 - .L_2)
	.align		4
.L_2:
        /*0010*/ 	.word	index@(_Z8gpu_vsumPiS_S_i)
        /*0014*/ 	.word	0x00000000


	//----- nvinfo : EIATTR_MIN_STACK_SIZE
	.align		4
.L_3:
        /*0018*/ 	.byte	0x04, 0x12
        /*001a*/ 	.short	(.L_5 - .L_4)
	.align		4
.L_4:
        /*001c*/ 	.word	index@(_Z8gpu_vsumPiS_S_i)
        /*0020*/ 	.word	0x00000000
.L_5:


//--------------------- .nv.compat                --------------------------
	.section	.nv.compat,"",@"SHT_CUDA_COMPAT_INFO"
	.align	4
        /*0000*/ 	.byte	0x02, 0x09, 0x00, 0x00, 0x02, 0x02, 0x01, 0x00, 0x02, 0x05, 0x05, 0x00, 0x03, 0x07, 0x01, 0x01
        /*0010*/ 	.byte	0x02, 0x03, 0x00, 0x00, 0x02, 0x06, 0x01, 0x00, 0x04, 0x0b, 0x08, 0x00, 0x09, 0x00, 0x00, 0x00
        /*0020*/ 	.byte	0x00, 0x00, 0x00, 0x00


//--------------------- .nv.info._Z8gpu_vsumPiS_S_i --------------------------
	.section	.nv.info._Z8gpu_vsumPiS_S_i,"",@"SHT_CUDA_INFO"
	.sectionflags	@""
	.align	4


	//----- nvinfo : EIATTR_CUDA_API_VERSION
	.align		4
        /*0000*/ 	.byte	0x04, 0x37
        /*0002*/ 	.short	(.L_7 - .L_6)
.L_6:
        /*0004*/ 	.word	0x00000082


	//----- nvinfo : EIATTR_KPARAM_INFO
	.align		4
.L_7:
        /*0008*/ 	.byte	0x04, 0x17
        /*000a*/ 	.short	(.L_9 - .L_8)
.L_8:
        /*000c*/ 	.word	0x00000000
        /*0010*/ 	.short	0x0003
        /*0012*/ 	.short	0x0018
        /*0014*/ 	.byte	0x00, 0xf0, 0x11, 0x00


	//----- nvinfo : EIATTR_KPARAM_INFO
	.align		4
.L_9:
        /*0018*/ 	.byte	0x04, 0x17
        /*001a*/ 	.short	(.L_11 - .L_10)
.L_10:
        /*001c*/ 	.word	0x00000000
        /*0020*/ 	.short	0x0002
        /*0022*/ 	.short	0x0010
        /*0024*/ 	.byte	0x00, 0xf5, 0x21, 0x00


	//----- nvinfo : EIATTR_KPARAM_INFO
	.align		4
.L_11:
        /*0028*/ 	.byte	0x04, 0x17
        /*002a*/ 	.short	(.L_13 - .L_12)
.L_12:
        /*002c*/ 	.word	0x00000000
        /*0030*/ 	.short	0x0001
        /*0032*/ 	.short	0x0008
        /*0034*/ 	.byte	0x00, 0xf5, 0x21, 0x00


	//----- nvinfo : EIATTR_KPARAM_INFO
	.align		4
.L_13:
        /*0038*/ 	.byte	0x04, 0x17
        /*003a*/ 	.short	(.L_15 - .L_14)
.L_14:
        /*003c*/ 	.word	0x00000000
        /*0040*/ 	.short	0x0000
        /*0042*/ 	.short	0x0000
        /*0044*/ 	.byte	0x00, 0xf5, 0x21, 0x00


	//----- nvinfo : EIATTR_SPARSE_MMA_MASK
	.align		4
.L_15:
        /*0048*/ 	.byte	0x03, 0x50
        /*004a*/ 	.short	0x0000


	//----- nvinfo : EIATTR_MAXREG_COUNT
	.align		4
        /*004c*/ 	.byte	0x03, 0x1b
        /*004e*/ 	.short	0x00ff


	//----- nvinfo : EIATTR_MERCURY_ISA_VERSION
	.align		4
        /*0050*/ 	.byte	0x03, 0x5f
        /*0052*/ 	.short	0x0101


	//----- nvinfo : EIATTR_VRC_CTA_INIT_COUNT
	.align		4
        /*0054*/ 	.byte	0x02, 0x4a
	.zero		1
	.zero		1


	//----- nvinfo : EIATTR_EXIT_INSTR_OFFSETS
	.align		4
        /*0058*/ 	.byte	0x04, 0x1c
        /*005a*/ 	.short	(.L_17 - .L_16)


	//   ....[0]....
.L_16:
        /*005c*/ 	.word	0x00000070


	//   ....[1]....
        /*0060*/ 	.word	0x00000130


	//----- nvinfo : EIATTR_CBANK_PARAM_SIZE
	.align		4
.L_17:
        /*0064*/ 	.byte	0x03, 0x19
        /*0066*/ 	.short	0x001c


	//----- nvinfo : EIATTR_PARAM_CBANK
	.align		4
        /*0068*/ 	.byte	0x04, 0x0a
        /*006a*/ 	.short	(.L_19 - .L_18)
	.align		4
.L_18:
        /*006c*/ 	.word	index@(.nv.constant0._Z8gpu_vsumPiS_S_i)
        /*0070*/ 	.short	0x0380
        /*0072*/ 	.short	0x001c


	//----- nvinfo : EIATTR_SW_WAR
	.align		4
.L_19:
        /*0074*/ 	.byte	0x04, 0x36
        /*0076*/ 	.short	(.L_21 - .L_20)
.L_20:
        /*0078*/ 	.word	0x00000008
.L_21:


//--------------------- .nv.callgraph             --------------------------
	.section	.nv.callgraph,"",@"SHT_CUDA_CALLGRAPH"
	.align	4
	.sectionentsize	8
	.align		4
        /*0000*/ 	.word	0x00000000
	.align		4
        /*0004*/ 	.word	0xffffffff
	.align		4
        /*0008*/ 	.word	0x00000000
	.align		4
        /*000c*/ 	.word	0xfffffffe
	.align		4
        /*0010*/ 	.word	0x00000000
	.align		4
        /*0014*/ 	.word	0xfffffffd
	.align		4
        /*0018*/ 	.word	0x00000000
	.align		4
        /*001c*/ 	.word	0xfffffffc


//--------------------- .text._Z8gpu_vsumPiS_S_i  --------------------------
	.section	.text._Z8gpu_vsumPiS_S_i,"ax",@progbits
	.align	128
        .global         _Z8gpu_vsumPiS_S_i
        .type           _Z8gpu_vsumPiS_S_i,@function
        .size           _Z8gpu_vsumPiS_S_i,(.L_x_1 - _Z8gpu_vsumPiS_S_i)
        .other          _Z8gpu_vsumPiS_S_i,@"STO_CUDA_ENTRY STV_DEFAULT"
_Z8gpu_vsumPiS_S_i:
.text._Z8gpu_vsumPiS_S_i:
[----:B------:R-:W-:Y:S01]  /*0000*/  LDC R1, c[0x0][0x37c] ;  /* 0x0000df00ff017b82 */ /* 0x000fe20000000800 */
[----:B------:R-:W0:Y:S07]  /*0010*/  S2R R0, SR_TID.X ;  /* 0x0000000000007919 */ /* 0x000e2e0000002100 */
[----:B------:R-:W0:Y:S01]  /*0020*/  S2UR UR4, SR_CTAID.X ;  /* 0x00000000000479c3 */ /* 0x000e220000002500 */
[----:B------:R-:W1:Y:S07]  /*0030*/  LDCU UR5, c[0x0][0x398] ;  /* 0x00007300ff0577ac */ /* 0x000e6e0008000800 */
[----:B------:R-:W0:Y:S02]  /*0040*/  LDC R9, c[0x0][0x360] ;  /* 0x0000d800ff097b82 */ /* 0x000e240000000800 */
[----:B0-----:R-:W-:-:S05]  /*0050*/  IMAD R9, R9, UR4, R0 ;  /* 0x0000000409097c24 */ /* 0x001fca000f8e0200 */
[----:B-1----:R-:W-:-:S13]  /*0060*/  ISETP.GE.AND P0, PT, R9, UR5, PT ;  /* 0x0000000509007c0c */ /* 0x002fda000bf06270 */
[----:B------:R-:W-:Y:S05]  /*0070*/  @P0 EXIT ;  /* 0x000000000000094d */ /* 0x000fea0003800000 */
[----:B------:R-:W0:Y:S01]  /*0080*/  LDC.64 R2, c[0x0][0x380] ;  /* 0x0000e000ff027b82 */ /* 0x000e220000000a00 */
[----:B------:R-:W1:Y:S07]  /*0090*/  LDCU.64 UR4, c[0x0][0x358] ;  /* 0x00006b00ff0477ac */ /* 0x000e6e0008000a00 */
[----:B------:R-:W2:Y:S08]  /*00a0*/  LDC.64 R4, c[0x0][0x388] ;  /* 0x0000e200ff047b82 */ /* 0x000eb00000000a00 */
[----:B------:R-:W3:Y:S01]  /*00b0*/  LDC.64 R6, c[0x0][0x390] ;  /* 0x0000e400ff067b82 */ /* 0x000ee20000000a00 */
[----:B0-----:R-:W-:-:S06]  /*00c0*/  IMAD.WIDE R2, R9, 0x4, R2 ;  /* 0x0000000409027825 */ /* 0x001fcc00078e0202 */
[----:B-1----:R-:W4:Y:S01]  /*00d0*/  LDG.E R2, desc[UR4][R2.64] ;  /* 0x0000000402027981 */ /* 0x002f22000c1e1900 */
[----:B--2---:R-:W-:-:S06]  /*00e0*/  IMAD.WIDE R4, R9, 0x4, R4 ;  /* 0x0000000409047825 */ /* 0x004fcc00078e0204 */
[----:B------:R-:W4:Y:S01]  /*00f0*/  LDG.E R5, desc[UR4][R4.64] ;  /* 0x0000000404057981 */ /* 0x000f22000c1e1900 */
[----:B---3--:R-:W-:Y:S01]  /*0100*/  IMAD.WIDE R6, R9, 0x4, R6 ;  /* 0x0000000409067825 */ /* 0x008fe200078e0206 */
[----:B----4-:R-:W-:-:S05]  /*0110*/  IADD3 R9, PT, PT, R2, R5, RZ ;  /* 0x0000000502097210 */ /* 0x010fca0007ffe0ff */
[----:B------:R-:W-:Y:S01]  /*0120*/  STG.E desc[UR4][R6.64], R9 ;  /* 0x0000000906007986 */ /* 0x000fe2000c101904 */
[----:B------:R-:W-:Y:S05]  /*0130*/  EXIT ;  /* 0x000000000000794d */ /* 0x000fea0003800000 */
.L_x_0:
[----:B------:R-:W-:-:S00]  /*0140*/  BRA `(.L_x_0) ;  /* 0xfffffffc00fc7947 */ /* 0x000fc0000383ffff */
[----:B------:R-:W-:-:S00]  /*0150*/  NOP ;  /* 0x0000000000007918 */ /* 0x000fc00000000000 */
        /* <DEDUP_REMOVED lines=10> */
.L_x_1:


//--------------------- .nv.shared.reserved.0     --------------------------
	.section	.nv.shared.reserved.0,"aw",@nobits
	.weak		__nv_reservedSMEM_offset_0_alias
	.size		__nv_reservedSMEM_offset_0_alias, 0, 64
	.other		__nv_reservedSMEM_offset_0_alias,@"STO_CUDA_RESERVED_SHARED STV_DEFAULT"
__nv_reservedSMEM_offset_0_alias:
	.zero		0
	.zero		64


//--------------------- .nv.constant0._Z8gpu_vsumPiS_S_i --------------------------
	.section	.nv.constant0._Z8gpu_vsumPiS_S_i,"a",@progbits
	.sectionflags	@""
	.align	4
.nv.constant0._Z8gpu_vsumPiS_S_i:
	.zero		924


//--------------------- SYMBOLS --------------------------

	.type		.nv.reservedSmem.offset0,@object
	.size		.nv.reservedSmem.offset0,0x4
